	.headerflags	@"EF_CUDA_TEXMODE_UNIFIED EF_CUDA_64BIT_ADDRESS EF_CUDA_ACCELERATORS EF_CUDA_SM90 EF_CUDA_VIRTUAL_SM(EF_CUDA_SM90)"
	.elftype	@"ET_EXEC"


//--------------------- .nv.info                  --------------------------
	.section	.nv.info,"",@"SHT_CUDA_INFO"
	.align	4


	//----- nvinfo : EIATTR_REGCOUNT
	.align		4
        /*0000*/ 	.byte	0x04, 0x2f
        /*0002*/ 	.short	(.L_3 - .L_2)
	.align		4
.L_2:
        /*0004*/ 	.word	index@(triton_poi_fused__native_batch_norm_legit_no_training_convolution_relu_16)
        /*0008*/ 	.word	0x00000013


	//----- nvinfo : EIATTR_MIN_STACK_SIZE
	.align		4
.L_3:
        /*000c*/ 	.byte	0x04, 0x12
        /*000e*/ 	.short	(.L_5 - .L_4)
	.align		4
.L_4:
        /*0010*/ 	.word	index@(triton_poi_fused__native_batch_norm_legit_no_training_convolution_relu_16)
        /*0014*/ 	.word	0x00000000


	//----- nvinfo : EIATTR_FRAME_SIZE
	.align		4
.L_5:
        /*0018*/ 	.byte	0x04, 0x11
        /*001a*/ 	.short	(.L_7 - .L_6)
	.align		4
.L_6:
        /*001c*/ 	.word	index@(triton_poi_fused__native_batch_norm_legit_no_training_convolution_relu_16)
        /*0020*/ 	.word	0x00000000


	//----- nvinfo : EIATTR_MIN_STACK_SIZE
	.align		4
.L_7:
        /*0024*/ 	.byte	0x04, 0x12
        /*0026*/ 	.short	(.L_9 - .L_8)
	.align		4
.L_8:
        /*0028*/ 	.word	index@(triton_poi_fused__native_batch_norm_legit_no_training_convolution_relu_16)
        /*002c*/ 	.word	0x00000000
.L_9:


//--------------------- .nv.info.triton_poi_fused__native_batch_norm_legit_no_training_convolution_relu_16 --------------------------
	.section	.nv.info.triton_poi_fused__native_batch_norm_legit_no_training_convolution_relu_16,"",@"SHT_CUDA_INFO"
	.sectionflags	@""
	.align	4


	//----- nvinfo : EIATTR_CUDA_API_VERSION
	.align		4
        /*0000*/ 	.byte	0x04, 0x37
        /*0002*/ 	.short	(.L_11 - .L_10)
.L_10:
        /*0004*/ 	.word	0x0000007c


	//----- nvinfo : EIATTR_KPARAM_INFO
	.align		4
.L_11:
        /*0008*/ 	.byte	0x04, 0x17
        /*000a*/ 	.short	(.L_13 - .L_12)
.L_12:
        /*000c*/ 	.word	0x00000000
        /*0010*/ 	.short	0x0007
        /*0012*/ 	.short	0x0038
        /*0014*/ 	.byte	0x00, 0xf0, 0x11, 0x00


	//----- nvinfo : EIATTR_KPARAM_INFO
	.align		4
.L_13:
        /*0018*/ 	.byte	0x04, 0x17
        /*001a*/ 	.short	(.L_15 - .L_14)
.L_14:
        /*001c*/ 	.word	0x00000000
        /*0020*/ 	.short	0x0006
        /*0022*/ 	.short	0x0030
        /*0024*/ 	.byte	0x00, 0xf4, 0x21, 0x00


	//----- nvinfo : EIATTR_KPARAM_INFO
	.align		4
.L_15:
        /*0028*/ 	.byte	0x04, 0x17
        /*002a*/ 	.short	(.L_17 - .L_16)
.L_16:
        /*002c*/ 	.word	0x00000000
        /*0030*/ 	.short	0x0005
        /*0032*/ 	.short	0x0028
        /*0034*/ 	.byte	0x00, 0xf4, 0x21, 0x00


	//----- nvinfo : EIATTR_KPARAM_INFO
	.align		4
.L_17:
        /*0038*/ 	.byte	0x04, 0x17
        /*003a*/ 	.short	(.L_19 - .L_18)
.L_18:
        /*003c*/ 	.word	0x00000000
        /*0040*/ 	.short	0x0004
        /*0042*/ 	.short	0x0020
        /*0044*/ 	.byte	0x00, 0xf4, 0x21, 0x00


	//----- nvinfo : EIATTR_KPARAM_INFO
	.align		4
.L_19:
        /*0048*/ 	.byte	0x04, 0x17
        /*004a*/ 	.short	(.L_21 - .L_20)
.L_20:
        /*004c*/ 	.word	0x00000000
        /*0050*/ 	.short	0x0003
        /*0052*/ 	.short	0x0018
        /*0054*/ 	.byte	0x00, 0xf4, 0x21, 0x00


	//----- nvinfo : EIATTR_KPARAM_INFO
	.align		4
.L_21:
        /*0058*/ 	.byte	0x04, 0x17
        /*005a*/ 	.short	(.L_23 - .L_22)
.L_22:
        /*005c*/ 	.word	0x00000000
        /*0060*/ 	.short	0x0002
        /*0062*/ 	.short	0x0010
        /*0064*/ 	.byte	0x00, 0xf4, 0x21, 0x00


	//----- nvinfo : EIATTR_KPARAM_INFO
	.align		4
.L_23:
        /*0068*/ 	.byte	0x04, 0x17
        /*006a*/ 	.short	(.L_25 - .L_24)
.L_24:
        /*006c*/ 	.word	0x00000000
        /*0070*/ 	.short	0x0001
        /*0072*/ 	.short	0x0008
        /*0074*/ 	.byte	0x00, 0xf4, 0x21, 0x00


	//----- nvinfo : EIATTR_KPARAM_INFO
	.align		4
.L_25:
        /*0078*/ 	.byte	0x04, 0x17
        /*007a*/ 	.short	(.L_27 - .L_26)
.L_26:
        /*007c*/ 	.word	0x00000000
        /*0080*/ 	.short	0x0000
        /*0082*/ 	.short	0x0000
        /*0084*/ 	.byte	0x00, 0xf4, 0x21, 0x00


	//----- nvinfo : EIATTR_SPARSE_MMA_MASK
	.align		4
.L_27:
        /*0088*/ 	.byte	0x03, 0x50
        /*008a*/ 	.short	0x0000


	//----- nvinfo : EIATTR_MAXREG_COUNT
	.align		4
        /*008c*/ 	.byte	0x03, 0x1b
        /*008e*/ 	.short	0x00ff


	//----- nvinfo : EIATTR_EXIT_INSTR_OFFSETS
	.align		4
        /*0090*/ 	.byte	0x04, 0x1c
        /*0092*/ 	.short	(.L_29 - .L_28)


	//   ....[0]....
.L_28:
        /*0094*/ 	.word	0x00000320


	//----- nvinfo : EIATTR_REQNTID
	.align		4
.L_29:
        /*0098*/ 	.byte	0x04, 0x10
        /*009a*/ 	.short	(.L_31 - .L_30)
.L_30:
        /*009c*/ 	.word	0x00000080
        /*00a0*/ 	.word	0x00000001
        /*00a4*/ 	.word	0x00000001


	//----- nvinfo : EIATTR_CBANK_PARAM_SIZE
	.align		4
.L_31:
        /*00a8*/ 	.byte	0x03, 0x19
        /*00aa*/ 	.short	0x003c


	//----- nvinfo : EIATTR_PARAM_CBANK
	.align		4
        /*00ac*/ 	.byte	0x04, 0x0a
        /*00ae*/ 	.short	(.L_33 - .L_32)
	.align		4
.L_32:
        /*00b0*/ 	.word	index@(.nv.constant0.triton_poi_fused__native_batch_norm_legit_no_training_convolution_relu_16)
        /*00b4*/ 	.short	0x0210
        /*00b6*/ 	.short	0x003c


	//----- nvinfo : EIATTR_SW_WAR
	.align		4
.L_33:
        /*00b8*/ 	.byte	0x04, 0x36
        /*00ba*/ 	.short	(.L_35 - .L_34)
.L_34:
        /*00bc*/ 	.word	0x00000008
.L_35:


//--------------------- .nv.callgraph             --------------------------
	.section	.nv.callgraph,"",@"SHT_CUDA_CALLGRAPH"
	.align	4
	.sectionentsize	8
	.align		4
        /*0000*/ 	.word	0x00000000
	.align		4
        /*0004*/ 	.word	0xffffffff
	.align		4
        /*0008*/ 	.word	0x00000000
	.align		4
        /*000c*/ 	.word	0xfffffffe
	.align		4
        /*0010*/ 	.word	0x00000000
	.align		4
        /*0014*/ 	.word	0xfffffffd
	.align		4
        /*0018*/ 	.word	0x00000000
	.align		4
        /*001c*/ 	.word	0xfffffffc


//--------------------- .nv.constant4             --------------------------
	.section	.nv.constant4,"a",@progbits
	.align	8
	.align		8
.nv.constant4:
        /*0000*/ 	.dword	_$_str
	.align		8
        /*0008*/ 	.dword	_$_str_$_2


//--------------------- .text.triton_poi_fused__native_batch_norm_legit_no_training_convolution_relu_16 --------------------------
	.section	.text.triton_poi_fused__native_batch_norm_legit_no_training_convolution_relu_16,"ax",@progbits
	.align	128
        .global         triton_poi_fused__native_batch_norm_legit_no_training_convolution_relu_16
        .type           triton_poi_fused__native_batch_norm_legit_no_training_convolution_relu_16,@function
        .size           triton_poi_fused__native_batch_norm_legit_no_training_convolution_relu_16,(.L_x_1 - triton_poi_fused__native_batch_norm_legit_no_training_convolution_relu_16)
        .other          triton_poi_fused__native_batch_norm_legit_no_training_convolution_relu_16,@"STO_CUDA_ENTRY STV_DEFAULT"
triton_poi_fused__native_batch_norm_legit_no_training_convolution_relu_16:
.text.triton_poi_fused__native_batch_norm_legit_no_training_convolution_relu_16:
[----:B------:R-:W-:Y:S01]  /*0000*/  LDC R1, c[0x0][0x28] ;  /* 0x00000a00ff017b82 */ /* 0x000fe20000000800 */
[----:B------:R-:W1:Y:S07]  /*0010*/  S2R R0, SR_TID.X ;  /* 0x0000000000007919 */ /* 0x000e6e0000002100 */
[----:B------:R-:W2:Y:S01]  /*0020*/  LDC.64 R10, c[0x0][0x228] ;  /* 0x00008a00ff0a7b82 */ /* 0x000ea20000000a00 */
[----:B------:R-:W-:Y:S01]  /*0030*/  ULDC.64 UR4, c[0x0][0x208] ;  /* 0x0000820000047ab9 */ /* 0x000fe20000000a00 */
[----:B------:R-:W3:Y:S06]  /*0040*/  S2R R3, SR_CTAID.X ;  /* 0x0000000000037919 */ /* 0x000eec0000002500 */
[----:B------:R-:W4:Y:S08]  /*0050*/  LDC.64 R6, c[0x0][0x218] ;  /* 0x00008600ff067b82 */ /* 0x000f300000000a00 */
[----:B------:R-:W5:Y:S08]  /*0060*/  LDC.64 R8, c[0x0][0x220] ;  /* 0x00008800ff087b82 */ /* 0x000f700000000a00 */
[----:B------:R-:W5:Y:S01]  /*0070*/  LDC.64 R12, c[0x0][0x230] ;  /* 0x00008c00ff0c7b82 */ /* 0x000f620000000a00 */
[----:B-1----:R-:W-:-:S07]  /*0080*/  LOP3.LUT R0, R0, 0x7f, RZ, 0xc0, !PT ;  /* 0x0000007f00007812 */ /* 0x002fce00078ec0ff */
[----:B------:R-:W1:Y:S01]  /*0090*/  LDC.64 R4, c[0x0][0x238] ;  /* 0x00008e00ff047b82 */ /* 0x000e620000000a00 */
[----:B---3--:R-:W-:Y:S02]  /*00a0*/  SHF.R.S32.HI R2, RZ, 0x18, R3 ;  /* 0x00000018ff027819 */ /* 0x008fe40000011403 */
[----:B------:R-:W-:Y:S02]  /*00b0*/  LEA R0, R3, R0, 0x7 ;  /* 0x0000000003007211 */ /* 0x000fe400078e38ff */
[----:B------:R-:W-:-:S04]  /*00c0*/  SGXT R3, R2, 0x1 ;  /* 0x000000010203781a */ /* 0x000fc80000000200 */
[----:B------:R-:W-:-:S04]  /*00d0*/  LEA.HI R3, R3, R0, RZ, 0x7 ;  /* 0x0000000003037211 */ /* 0x000fc800078f38ff */
[----:B------:R-:W-:-:S04]  /*00e0*/  LOP3.LUT R3, R3, 0xffffff80, RZ, 0xc0, !PT ;  /* 0xffffff8003037812 */ /* 0x000fc800078ec0ff */
[----:B------:R-:W-:Y:S02]  /*00f0*/  IADD3 R15, R0, -R3, RZ ;  /* 0x80000003000f7210 */ /* 0x000fe40007ffe0ff */
[----:B------:R-:W3:Y:S03]  /*0100*/  LDC.64 R2, c[0x0][0x210] ;  /* 0x00008400ff027b82 */ /* 0x000ee60000000a00 */
[----:B--2---:R-:W-:-:S05]  /*0110*/  IMAD.WIDE R10, R15, 0x4, R10 ;  /* 0x000000040f0a7825 */ /* 0x004fca00078e020a */
[----:B------:R2:W2:Y:S01]  /*0120*/  LDG.E.EL R16, desc[UR4][R10.64] ;  /* 0x000000040a107981 */ /* 0x0004a2000c2e1900 */
[----:B----4-:R-:W-:-:S04]  /*0130*/  IMAD.WIDE R6, R15, 0x4, R6 ;  /* 0x000000040f067825 */ /* 0x010fc800078e0206 */
[C---:B-----5:R-:W-:Y:S02]  /*0140*/  IMAD.WIDE R8, R15.reuse, 0x4, R8 ;  /* 0x000000040f087825 */ /* 0x060fe400078e0208 */
[----:B------:R4:W5:Y:S02]  /*0150*/  LDG.E.EL R7, desc[UR4][R6.64] ;  /* 0x0000000406077981 */ /* 0x000964000c2e1900 */
[----:B---3--:R-:W-:Y:S02]  /*0160*/  IMAD.WIDE R2, R0, 0x4, R2 ;  /* 0x0000000400027825 */ /* 0x008fe400078e0202 */
[----:B------:R-:W3:Y:S04]  /*0170*/  LDG.E.EL R8, desc[UR4][R8.64] ;  /* 0x0000000408087981 */ /* 0x000ee8000c2e1900 */
[----:B------:R-:W5:Y:S01]  /*0180*/  LDG.E R14, desc[UR4][R2.64] ;  /* 0x00000004020e7981 */ /* 0x000f62000c1e1900 */
[----:B0-2---:R-:W-:-:S04]  /*0190*/  IMAD.WIDE R10, R15, 0x4, R12 ;  /* 0x000000040f0a7825 */ /* 0x005fc800078e020c */
[----:B-1----:R-:W-:Y:S02]  /*01a0*/  IMAD.WIDE R12, R15, 0x4, R4 ;  /* 0x000000040f0c7825 */ /* 0x002fe400078e0204 */
[----:B------:R-:W2:Y:S01]  /*01b0*/  LDG.E.EL R10, desc[UR4][R10.64] ;  /* 0x000000040a0a7981 */ /* 0x000ea2000c2e1900 */
[----:B----4-:R-:W-:Y:S01]  /*01c0*/  HFMA2.MMA R6, -RZ, RZ, 1.625, 0 ;  /* 0x3e800000ff067435 */ /* 0x010fe200000001ff */
[----:B------:R-:W0:Y:S02]  /*01d0*/  LDC.64 R4, c[0x0][0x240] ;  /* 0x00009000ff047b82 */ /* 0x000e240000000a00 */
[----:B------:R-:W2:Y:S01]  /*01e0*/  LDG.E.EL R13, desc[UR4][R12.64] ;  /* 0x000000040c0d7981 */ /* 0x000ea2000c2e1900 */
[----:B0-----:R-:W-:-:S04]  /*01f0*/  IMAD.WIDE R4, R0, 0x4, R4 ;  /* 0x0000000400047825 */ /* 0x001fc800078e0204 */
[----:B------:R-:W-:-:S04]  /*0200*/  FADD R16, R16, 9.9999997473787516356e-06 ;  /* 0x3727c5ac10107421 */ /* 0x000fc80000000000 */
[----:B------:R-:W0:Y:S02]  /*0210*/  MUFU.SQRT R15, R16 ;  /* 0x00000010000f7308 */ /* 0x000e240000002000 */
[C---:B0-----:R-:W-:Y:S02]  /*0220*/  FSETP.GT.AND P0, PT, R15.reuse, 8.50705917302346158658e+37, PT ;  /* 0x7e8000000f00780b */ /* 0x041fe40003f04000 */
[----:B------:R-:W-:-:S11]  /*0230*/  FSETP.GEU.AND P1, PT, R15, 1.175494350822287508e-38, PT ;  /* 0x008000000f00780b */ /* 0x000fd60003f2e000 */
[----:B------:R-:W-:-:S04]  /*0240*/  @P0 FMUL R15, R15, 0.25 ;  /* 0x3e8000000f0f0820 */ /* 0x000fc80000400000 */
[----:B------:R-:W-:-:S06]  /*0250*/  @!P1 FMUL R15, R15, 16777216 ;  /* 0x4b8000000f0f9820 */ /* 0x000fcc0000400000 */
[----:B------:R-:W0:Y:S01]  /*0260*/  MUFU.RCP R15, R15 ;  /* 0x0000000f000f7308 */ /* 0x000e220000001000 */
[----:B------:R-:W-:Y:S01]  /*0270*/  FSEL R6, R6, 1, P0 ;  /* 0x3f80000006067808 */ /* 0x000fe20000000000 */
[----:B-----5:R-:W-:-:S04]  /*0280*/  FADD R7, R14, R7 ;  /* 0x000000070e077221 */ /* 0x020fc80000000000 */
[----:B------:R-:W-:Y:S01]  /*0290*/  @!P1 FMUL R6, R6, 16777216 ;  /* 0x4b80000006069820 */ /* 0x000fe20000400000 */
[----:B---3--:R-:W-:-:S03]  /*02a0*/  FADD R8, -R8, R7 ;  /* 0x0000000708087221 */ /* 0x008fc60000000100 */
[----:B0-----:R-:W-:-:S04]  /*02b0*/  FMUL R9, R15, R6 ;  /* 0x000000060f097220 */ /* 0x001fc80000400000 */
[----:B------:R-:W-:-:S04]  /*02c0*/  FMUL R8, R8, R9 ;  /* 0x0000000908087220 */ /* 0x000fc80000400000 */
[----:B--2---:R-:W-:-:S05]  /*02d0*/  FFMA R8, R10, R8, R13 ;  /* 0x000000080a087223 */ /* 0x004fca000000000d */
[----:B------:R-:W-:-:S04]  /*02e0*/  FSETP.GEU.AND P0, PT, R8, RZ, PT ;  /* 0x000000ff0800720b */ /* 0x000fc80003f0e000 */
[----:B------:R-:W-:Y:S01]  /*02f0*/  FSEL R9, R8, RZ, P0 ;  /* 0x000000ff08097208 */ /* 0x000fe20000000000 */
[----:B------:R-:W-:Y:S04]  /*0300*/  STG.E desc[UR4][R2.64], R7 ;  /* 0x0000000702007986 */ /* 0x000fe8000c101904 */
[----:B------:R-:W-:Y:S01]  /*0310*/  STG.E desc[UR4][R4.64], R9 ;  /* 0x0000000904007986 */ /* 0x000fe2000c101904 */
[----:B------:R-:W-:Y:S05]  /*0320*/  EXIT ;  /* 0x000000000000794d */ /* 0x000fea0003800000 */
.L_x_0:
[----:B------:R-:W-:-:S00]  /*0330*/  BRA `(.L_x_0) ;  /* 0xfffffffc00fc7947 */ /* 0x000fc0000383ffff */
[----:B------:R-:W-:-:S00]  /*0340*/  NOP ;  /* 0x0000000000007918 */ /* 0x000fc00000000000 */
        /* <DEDUP_REMOVED lines=11> */
.L_x_1:


//--------------------- .nv.global.init           --------------------------
	.section	.nv.global.init,"aw",@progbits
.nv.global.init:
	.type		_$_str,@object
	.size		_$_str,(_$_str_$_2 - _$_str)
_$_str:
        /*0000*/ 	.byte	0x5f, 0x5f, 0x43, 0x55, 0x44, 0x41, 0x5f, 0x46, 0x54, 0x5a, 0x00
	.type		_$_str_$_2,@object
	.size		_$_str_$_2,(.L_1 - _$_str_$_2)
_$_str_$_2:
        /*000b*/ 	.byte	0x5f, 0x5f, 0x43, 0x55, 0x44, 0x41, 0x5f, 0x50, 0x52, 0x45, 0x43, 0x5f, 0x53, 0x51, 0x52, 0x54
        /*001b*/ 	.byte	0x00
.L_1:


//--------------------- .nv.constant0.triton_poi_fused__native_batch_norm_legit_no_training_convolution_relu_16 --------------------------
	.section	.nv.constant0.triton_poi_fused__native_batch_norm_legit_no_training_convolution_relu_16,"a",@progbits
	.sectionflags	@""
	.align	4
.nv.constant0.triton_poi_fused__native_batch_norm_legit_no_training_convolution_relu_16:
	.zero		588
